	.headerflags	@"EF_CUDA_TEXMODE_UNIFIED EF_CUDA_64BIT_ADDRESS EF_CUDA_ACCELERATORS EF_CUDA_SM90 EF_CUDA_VIRTUAL_SM(EF_CUDA_SM90)"
	.elftype	@"ET_EXEC"


//--------------------- .nv.info                  --------------------------
	.section	.nv.info,"",@"SHT_CUDA_INFO"
	.align	4


	//----- nvinfo : EIATTR_REGCOUNT
	.align		4
        /*0000*/ 	.byte	0x04, 0x2f
        /*0002*/ 	.short	(.L_3 - .L_2)
	.align		4
.L_2:
        /*0004*/ 	.word	index@(triton_poi_fused__native_batch_norm_legit_no_training_relu_1)
        /*0008*/ 	.word	0x00000020


	//----- nvinfo : EIATTR_MIN_STACK_SIZE
	.align		4
.L_3:
        /*000c*/ 	.byte	0x04, 0x12
        /*000e*/ 	.short	(.L_5 - .L_4)
	.align		4
.L_4:
        /*0010*/ 	.word	index@(triton_poi_fused__native_batch_norm_legit_no_training_relu_1)
        /*0014*/ 	.word	0x00000000


	//----- nvinfo : EIATTR_FRAME_SIZE
	.align		4
.L_5:
        /*0018*/ 	.byte	0x04, 0x11
        /*001a*/ 	.short	(.L_7 - .L_6)
	.align		4
.L_6:
        /*001c*/ 	.word	index@(triton_poi_fused__native_batch_norm_legit_no_training_relu_1)
        /*0020*/ 	.word	0x00000000


	//----- nvinfo : EIATTR_MIN_STACK_SIZE
	.align		4
.L_7:
        /*0024*/ 	.byte	0x04, 0x12
        /*0026*/ 	.short	(.L_9 - .L_8)
	.align		4
.L_8:
        /*0028*/ 	.word	index@(triton_poi_fused__native_batch_norm_legit_no_training_relu_1)
        /*002c*/ 	.word	0x00000000
.L_9:


//--------------------- .nv.info.triton_poi_fused__native_batch_norm_legit_no_training_relu_1 --------------------------
	.section	.nv.info.triton_poi_fused__native_batch_norm_legit_no_training_relu_1,"",@"SHT_CUDA_INFO"
	.sectionflags	@""
	.align	4


	//----- nvinfo : EIATTR_CUDA_API_VERSION
	.align		4
        /*0000*/ 	.byte	0x04, 0x37
        /*0002*/ 	.short	(.L_11 - .L_10)
.L_10:
        /*0004*/ 	.word	0x0000007c


	//----- nvinfo : EIATTR_KPARAM_INFO
	.align		4
.L_11:
        /*0008*/ 	.byte	0x04, 0x17
        /*000a*/ 	.short	(.L_13 - .L_12)
.L_12:
        /*000c*/ 	.word	0x00000000
        /*0010*/ 	.short	0x0006
        /*0012*/ 	.short	0x0030
        /*0014*/ 	.byte	0x00, 0xf0, 0x11, 0x00


	//----- nvinfo : EIATTR_KPARAM_INFO
	.align		4
.L_13:
        /*0018*/ 	.byte	0x04, 0x17
        /*001a*/ 	.short	(.L_15 - .L_14)
.L_14:
        /*001c*/ 	.word	0x00000000
        /*0020*/ 	.short	0x0005
        /*0022*/ 	.short	0x0028
        /*0024*/ 	.byte	0x00, 0xf4, 0x21, 0x00


	//----- nvinfo : EIATTR_KPARAM_INFO
	.align		4
.L_15:
        /*0028*/ 	.byte	0x04, 0x17
        /*002a*/ 	.short	(.L_17 - .L_16)
.L_16:
        /*002c*/ 	.word	0x00000000
        /*0030*/ 	.short	0x0004
        /*0032*/ 	.short	0x0020
        /*0034*/ 	.byte	0x00, 0xf4, 0x21, 0x00


	//----- nvinfo : EIATTR_KPARAM_INFO
	.align		4
.L_17:
        /*0038*/ 	.byte	0x04, 0x17
        /*003a*/ 	.short	(.L_19 - .L_18)
.L_18:
        /*003c*/ 	.word	0x00000000
        /*0040*/ 	.short	0x0003
        /*0042*/ 	.short	0x0018
        /*0044*/ 	.byte	0x00, 0xf4, 0x21, 0x00


	//----- nvinfo : EIATTR_KPARAM_INFO
	.align		4
.L_19:
        /*0048*/ 	.byte	0x04, 0x17
        /*004a*/ 	.short	(.L_21 - .L_20)
.L_20:
        /*004c*/ 	.word	0x00000000
        /*0050*/ 	.short	0x0002
        /*0052*/ 	.short	0x0010
        /*0054*/ 	.byte	0x00, 0xf4, 0x21, 0x00


	//----- nvinfo : EIATTR_KPARAM_INFO
	.align		4
.L_21:
        /*0058*/ 	.byte	0x04, 0x17
        /*005a*/ 	.short	(.L_23 - .L_22)
.L_22:
        /*005c*/ 	.word	0x00000000
        /*0060*/ 	.short	0x0001
        /*0062*/ 	.short	0x0008
        /*0064*/ 	.byte	0x00, 0xf4, 0x21, 0x00


	//----- nvinfo : EIATTR_KPARAM_INFO
	.align		4
.L_23:
        /*0068*/ 	.byte	0x04, 0x17
        /*006a*/ 	.short	(.L_25 - .L_24)
.L_24:
        /*006c*/ 	.word	0x00000000
        /*0070*/ 	.short	0x0000
        /*0072*/ 	.short	0x0000
        /*0074*/ 	.byte	0x00, 0xf4, 0x21, 0x00


	//----- nvinfo : EIATTR_SPARSE_MMA_MASK
	.align		4
.L_25:
        /*0078*/ 	.byte	0x03, 0x50
        /*007a*/ 	.short	0x0000


	//----- nvinfo : EIATTR_MAXREG_COUNT
	.align		4
        /*007c*/ 	.byte	0x03, 0x1b
        /*007e*/ 	.short	0x00ff


	//----- nvinfo : EIATTR_EXIT_INSTR_OFFSETS
	.align		4
        /*0080*/ 	.byte	0x04, 0x1c
        /*0082*/ 	.short	(.L_27 - .L_26)


	//   ....[0]....
.L_26:
        /*0084*/ 	.word	0x000006c0


	//----- nvinfo : EIATTR_REQNTID
	.align		4
.L_27:
        /*0088*/ 	.byte	0x04, 0x10
        /*008a*/ 	.short	(.L_29 - .L_28)
.L_28:
        /*008c*/ 	.word	0x00000080
        /*0090*/ 	.word	0x00000001
        /*0094*/ 	.word	0x00000001


	//----- nvinfo : EIATTR_CBANK_PARAM_SIZE
	.align		4
.L_29:
        /*0098*/ 	.byte	0x03, 0x19
        /*009a*/ 	.short	0x0034


	//----- nvinfo : EIATTR_PARAM_CBANK
	.align		4
        /*009c*/ 	.byte	0x04, 0x0a
        /*009e*/ 	.short	(.L_31 - .L_30)
	.align		4
.L_30:
        /*00a0*/ 	.word	index@(.nv.constant0.triton_poi_fused__native_batch_norm_legit_no_training_relu_1)
        /*00a4*/ 	.short	0x0210
        /*00a6*/ 	.short	0x0034


	//----- nvinfo : EIATTR_SW_WAR
	.align		4
.L_31:
        /*00a8*/ 	.byte	0x04, 0x36
        /*00aa*/ 	.short	(.L_33 - .L_32)
.L_32:
        /*00ac*/ 	.word	0x00000008
.L_33:


//--------------------- .nv.callgraph             --------------------------
	.section	.nv.callgraph,"",@"SHT_CUDA_CALLGRAPH"
	.align	4
	.sectionentsize	8
	.align		4
        /*0000*/ 	.word	0x00000000
	.align		4
        /*0004*/ 	.word	0xffffffff
	.align		4
        /*0008*/ 	.word	0x00000000
	.align		4
        /*000c*/ 	.word	0xfffffffe
	.align		4
        /*0010*/ 	.word	0x00000000
	.align		4
        /*0014*/ 	.word	0xfffffffd
	.align		4
        /*0018*/ 	.word	0x00000000
	.align		4
        /*001c*/ 	.word	0xfffffffc


//--------------------- .nv.constant4             --------------------------
	.section	.nv.constant4,"a",@progbits
	.align	8
	.align		8
.nv.constant4:
        /*0000*/ 	.dword	_$_str
	.align		8
        /*0008*/ 	.dword	_$_str_$_2


//--------------------- .text.triton_poi_fused__native_batch_norm_legit_no_training_relu_1 --------------------------
	.section	.text.triton_poi_fused__native_batch_norm_legit_no_training_relu_1,"ax",@progbits
	.align	128
        .global         triton_poi_fused__native_batch_norm_legit_no_training_relu_1
        .type           triton_poi_fused__native_batch_norm_legit_no_training_relu_1,@function
        .size           triton_poi_fused__native_batch_norm_legit_no_training_relu_1,(.L_x_1 - triton_poi_fused__native_batch_norm_legit_no_training_relu_1)
        .other          triton_poi_fused__native_batch_norm_legit_no_training_relu_1,@"STO_CUDA_ENTRY STV_DEFAULT"
triton_poi_fused__native_batch_norm_legit_no_training_relu_1:
.text.triton_poi_fused__native_batch_norm_legit_no_training_relu_1:
[----:B------:R-:W-:Y:S01]  /*0000*/  LDC R1, c[0x0][0x28] ;  /* 0x00000a00ff017b82 */ /* 0x000fe20000000800 */
[----:B------:R-:W1:Y:S01]  /*0010*/  S2R R0, SR_TID.X ;  /* 0x0000000000007919 */ /* 0x000e620000002100 */
[----:B------:R-:W-:-:S06]  /*0020*/  ULDC.64 UR4, c[0x0][0x208] ;  /* 0x0000820000047ab9 */ /* 0x000fcc0000000a00 */
[----:B------:R-:W2:Y:S01]  /*0030*/  LDC.64 R16, c[0x0][0x218] ;  /* 0x00008600ff107b82 */ /* 0x000ea20000000a00 */
[----:B------:R-:W3:Y:S07]  /*0040*/  S2R R3, SR_CTAID.X ;  /* 0x0000000000037919 */ /* 0x000eee0000002500 */
[----:B------:R-:W4:Y:S08]  /*0050*/  LDC.64 R14, c[0x0][0x210] ;  /* 0x00008400ff0e7b82 */ /* 0x000f300000000a00 */
[----:B------:R-:W5:Y:S01]  /*0060*/  LDC.64 R12, c[0x0][0x230] ;  /* 0x00008c00ff0c7b82 */ /* 0x000f620000000a00 */
[----:B-1----:R-:W-:-:S02]  /*0070*/  SHF.L.U32 R0, R0, 0x2, RZ ;  /* 0x0000000200007819 */ /* 0x002fc400000006ff */
[----:B---3--:R-:W-:Y:S02]  /*0080*/  SHF.R.S32.HI R5, RZ, 0x15, R3 ;  /* 0x00000015ff057819 */ /* 0x008fe40000011403 */
[----:B------:R-:W-:Y:S02]  /*0090*/  LOP3.LUT R0, R0, 0x1fc, RZ, 0xc0, !PT ;  /* 0x000001fc00007812 */ /* 0x000fe400078ec0ff */
[----:B------:R-:W-:Y:S02]  /*00a0*/  SGXT R5, R5, 0x1 ;  /* 0x000000010505781a */ /* 0x000fe40000000200 */
[----:B------:R-:W-:Y:S02]  /*00b0*/  LEA R18, R3, R0, 0xa ;  /* 0x0000000003127211 */ /* 0x000fe400078e50ff */
[----:B------:R-:W1:Y:S02]  /*00c0*/  LDC.64 R2, c[0x0][0x220] ;  /* 0x00008800ff027b82 */ /* 0x000e640000000a00 */
[----:B------:R-:W-:-:S04]  /*00d0*/  LEA.HI R5, R5, R18, RZ, 0xc ;  /* 0x0000001205057211 */ /* 0x000fc800078f60ff */
[----:B------:R-:W-:Y:S02]  /*00e0*/  SHF.R.S32.HI R23, RZ, 0xc, R5 ;  /* 0x0000000cff177819 */ /* 0x000fe40000011405 */
[----:B------:R-:W-:Y:S02]  /*00f0*/  IADD3 R5, R5, 0x200, RZ ;  /* 0x0000020005057810 */ /* 0x000fe40007ffe0ff */
[----:B------:R-:W-:Y:S02]  /*0100*/  LEA.HI R0, R23, R23, RZ, 0x6 ;  /* 0x0000001717007211 */ /* 0x000fe400078f30ff */
[----:B------:R-:W-:Y:S02]  /*0110*/  SHF.R.S32.HI R5, RZ, 0xc, R5 ;  /* 0x0000000cff057819 */ /* 0x000fe40000011405 */
[----:B------:R-:W-:Y:S02]  /*0120*/  LOP3.LUT R0, R0, 0xffffffc0, RZ, 0xc0, !PT ;  /* 0xffffffc000007812 */ /* 0x000fe400078ec0ff */
[----:B------:R-:W-:-:S02]  /*0130*/  LEA.HI R4, R5, R5, RZ, 0x6 ;  /* 0x0000000505047211 */ /* 0x000fc400078f30ff */
[----:B------:R-:W-:Y:S02]  /*0140*/  IADD3 R23, R23, -R0, RZ ;  /* 0x8000000017177210 */ /* 0x000fe40007ffe0ff */
[----:B------:R-:W-:-:S04]  /*0150*/  LOP3.LUT R4, R4, 0xffffffc0, RZ, 0xc0, !PT ;  /* 0xffffffc004047812 */ /* 0x000fc800078ec0ff */
[----:B------:R-:W-:Y:S01]  /*0160*/  IADD3 R19, R5, -R4, RZ ;  /* 0x8000000405137210 */ /* 0x000fe20007ffe0ff */
[----:B-1----:R-:W-:-:S04]  /*0170*/  IMAD.WIDE R8, R23, 0x4, R2 ;  /* 0x0000000417087825 */ /* 0x002fc800078e0202 */
[----:B------:R-:W-:Y:S01]  /*0180*/  IMAD.WIDE R10, R19, 0x4, R2 ;  /* 0x00000004130a7825 */ /* 0x000fe200078e0202 */
[----:B------:R-:W3:Y:S01]  /*0190*/  LDG.E.EL R20, desc[UR4][R8.64] ;  /* 0x0000000408147981 */ /* 0x000ee2000c2e1900 */
[----:B------:R-:W1:Y:S03]  /*01a0*/  LDC.64 R2, c[0x0][0x228] ;  /* 0x00008a00ff027b82 */ /* 0x000e660000000a00 */
[----:B------:R-:W3:Y:S01]  /*01b0*/  LDG.E.EL R21, desc[UR4][R10.64] ;  /* 0x000000040a157981 */ /* 0x000ee2000c2e1900 */
[----:B--2---:R-:W-:-:S04]  /*01c0*/  IMAD.WIDE R26, R23, 0x4, R16 ;  /* 0x00000004171a7825 */ /* 0x004fc800078e0210 */
[----:B----4-:R-:W-:Y:S01]  /*01d0*/  IMAD.WIDE R14, R18, 0x4, R14 ;  /* 0x00000004120e7825 */ /* 0x010fe200078e020e */
[----:B------:R-:W2:Y:S04]  /*01e0*/  LDG.E.EL R0, desc[UR4][R26.64] ;  /* 0x000000041a007981 */ /* 0x000ea8000c2e1900 */
[----:B------:R-:W2:Y:S01]  /*01f0*/  LDG.E.128 R4, desc[UR4][R14.64] ;  /* 0x000000040e047981 */ /* 0x000ea2000c1e1d00 */
[----:B------:R-:W-:-:S03]  /*0200*/  IMAD.WIDE R16, R19, 0x4, R16 ;  /* 0x0000000413107825 */ /* 0x000fc600078e0210 */
[----:B------:R-:W4:Y:S04]  /*0210*/  LDG.E.128 R8, desc[UR4][R14.64+0x800] ;  /* 0x000800040e087981 */ /* 0x000f28000c1e1d00 */
[----:B------:R-:W4:Y:S01]  /*0220*/  LDG.E.EL R16, desc[UR4][R16.64] ;  /* 0x0000000410107981 */ /* 0x000f22000c2e1900 */
[----:B01----:R-:W-:-:S04]  /*0230*/  IMAD.WIDE R24, R23, 0x4, R2 ;  /* 0x0000000417187825 */ /* 0x003fc800078e0202 */
[----:B-----5:R-:W-:Y:S02]  /*0240*/  IMAD.WIDE R22, R23, 0x4, R12 ;  /* 0x0000000417167825 */ /* 0x020fe400078e020c */
[----:B------:R-:W5:Y:S04]  /*0250*/  LDG.E.EL R24, desc[UR4][R24.64] ;  /* 0x0000000418187981 */ /* 0x000f68000c2e1900 */
[----:B------:R-:W5:Y:S01]  /*0260*/  LDG.E.EL R23, desc[UR4][R22.64] ;  /* 0x0000000416177981 */ /* 0x000f62000c2e1900 */
[----:B------:R-:W-:-:S04]  /*0270*/  IMAD.WIDE R2, R19, 0x4, R2 ;  /* 0x0000000413027825 */ /* 0x000fc800078e0202 */
[----:B------:R-:W-:Y:S02]  /*0280*/  IMAD.WIDE R28, R19, 0x4, R12 ;  /* 0x00000004131c7825 */ /* 0x000fe400078e020c */
[----:B------:R0:W4:Y:S04]  /*0290*/  LDG.E.EL R12, desc[UR4][R2.64] ;  /* 0x00000004020c7981 */ /* 0x000128000c2e1900 */
[----:B------:R-:W4:Y:S01]  /*02a0*/  LDG.E.EL R13, desc[UR4][R28.64] ;  /* 0x000000041c0d7981 */ /* 0x000f22000c2e1900 */
[----:B0-----:R-:W-:Y:S01]  /*02b0*/  HFMA2.MMA R3, -RZ, RZ, 1.625, 0 ;  /* 0x3e800000ff037435 */ /* 0x001fe200000001ff */
[----:B---3--:R-:W-:-:S04]  /*02c0*/  FADD R20, R20, 9.9999997473787516356e-06 ;  /* 0x3727c5ac14147421 */ /* 0x008fc80000000000 */
[----:B------:R-:W0:Y:S01]  /*02d0*/  MUFU.SQRT R19, R20 ;  /* 0x0000001400137308 */ /* 0x000e220000002000 */
[----:B------:R-:W-:-:S07]  /*02e0*/  FADD R21, R21, 9.9999997473787516356e-06 ;  /* 0x3727c5ac15157421 */ /* 0x000fce0000000000 */
[----:B------:R-:W1:Y:S01]  /*02f0*/  MUFU.SQRT R25, R21 ;  /* 0x0000001500197308 */ /* 0x000e620000002000 */
[C---:B0-----:R-:W-:Y:S02]  /*0300*/  FSETP.GT.AND P0, PT, R19.reuse, 8.50705917302346158658e+37, PT ;  /* 0x7e8000001300780b */ /* 0x041fe40003f04000 */
[----:B------:R-:W-:Y:S02]  /*0310*/  FSETP.GEU.AND P2, PT, R19, 1.175494350822287508e-38, PT ;  /* 0x008000001300780b */ /* 0x000fe40003f4e000 */
[C---:B-1----:R-:W-:Y:S02]  /*0320*/  FSETP.GT.AND P1, PT, R25.reuse, 8.50705917302346158658e+37, PT ;  /* 0x7e8000001900780b */ /* 0x042fe40003f24000 */
[----:B------:R-:W-:-:S07]  /*0330*/  FSETP.GEU.AND P3, PT, R25, 1.175494350822287508e-38, PT ;  /* 0x008000001900780b */ /* 0x000fce0003f6e000 */
[----:B------:R-:W-:-:S04]  /*0340*/  @P0 FMUL R19, R19, 0.25 ;  /* 0x3e80000013130820 */ /* 0x000fc80000400000 */
[----:B------:R-:W-:Y:S01]  /*0350*/  @!P2 FMUL R19, R19, 16777216 ;  /* 0x4b8000001313a820 */ /* 0x000fe20000400000 */
[----:B------:R-:W-:-:S05]  /*0360*/  @P1 FMUL R25, R25, 0.25 ;  /* 0x3e80000019191820 */ /* 0x000fca0000400000 */
[----:B------:R-:W0:Y:S01]  /*0370*/  MUFU.RCP R19, R19 ;  /* 0x0000001300137308 */ /* 0x000e220000001000 */
[----:B------:R-:W-:Y:S01]  /*0380*/  @!P3 FMUL R25, R25, 16777216 ;  /* 0x4b8000001919b820 */ /* 0x000fe20000400000 */
[----:B------:R-:W-:-:S06]  /*0390*/  FSEL R2, R3, 1, P0 ;  /* 0x3f80000003027808 */ /* 0x000fcc0000000000 */
[----:B------:R-:W1:Y:S01]  /*03a0*/  MUFU.RCP R14, R25 ;  /* 0x00000019000e7308 */ /* 0x000e620000001000 */
[----:B------:R-:W-:Y:S01]  /*03b0*/  FSEL R3, R3, 1, P1 ;  /* 0x3f80000003037808 */ /* 0x000fe20000800000 */
[----:B------:R-:W-:Y:S01]  /*03c0*/  @!P2 FMUL R2, R2, 16777216 ;  /* 0x4b8000000202a820 */ /* 0x000fe20000400000 */
[----:B--2---:R-:W-:-:S03]  /*03d0*/  FADD R4, R4, -R0 ;  /* 0x8000000004047221 */ /* 0x004fc60000000000 */
[----:B------:R-:W-:Y:S01]  /*03e0*/  @!P3 FMUL R3, R3, 16777216 ;  /* 0x4b8000000303b820 */ /* 0x000fe20000400000 */
[----:B0-----:R-:W-:Y:S01]  /*03f0*/  FMUL R15, R19, R2 ;  /* 0x00000002130f7220 */ /* 0x001fe20000400000 */
[--C-:B------:R-:W-:Y:S01]  /*0400*/  FADD R20, R5, -R0.reuse ;  /* 0x8000000005147221 */ /* 0x100fe20000000000 */
[--C-:B------:R-:W-:Y:S01]  /*0410*/  FADD R6, R6, -R0.reuse ;  /* 0x8000000006067221 */ /* 0x100fe20000000000 */
[----:B------:R-:W-:Y:S01]  /*0420*/  FADD R0, R7, -R0 ;  /* 0x8000000007007221 */ /* 0x000fe20000000000 */
[C---:B------:R-:W-:Y:S01]  /*0430*/  FMUL R5, R15.reuse, R4 ;  /* 0x000000040f057220 */ /* 0x040fe20000400000 */
[C---:B------:R-:W-:Y:S01]  /*0440*/  FMUL R4, R15.reuse, R20 ;  /* 0x000000140f047220 */ /* 0x040fe20000400000 */
[----:B-1----:R-:W-:Y:S02]  /*0450*/  FMUL R14, R14, R3 ;  /* 0x000000030e0e7220 */ /* 0x002fe40000400000 */
[----:B------:R-:W0:Y:S01]  /*0460*/  LDC.64 R2, c[0x0][0x238] ;  /* 0x00008e00ff027b82 */ /* 0x000e220000000a00 */
[C---:B------:R-:W-:Y:S01]  /*0470*/  FMUL R20, R15.reuse, R6 ;  /* 0x000000060f147220 */ /* 0x040fe20000400000 */
[----:B------:R-:W-:Y:S01]  /*0480*/  FMUL R6, R15, R0 ;  /* 0x000000000f067220 */ /* 0x000fe20000400000 */
[--C-:B----4-:R-:W-:Y:S01]  /*0490*/  FADD R7, R8, -R16.reuse ;  /* 0x8000001008077221 */ /* 0x110fe20000000000 */
[--C-:B------:R-:W-:Y:S01]  /*04a0*/  FADD R9, R9, -R16.reuse ;  /* 0x8000001009097221 */ /* 0x100fe20000000000 */
[--C-:B------:R-:W-:Y:S01]  /*04b0*/  FADD R15, R10, -R16.reuse ;  /* 0x800000100a0f7221 */ /* 0x100fe20000000000 */
[C-C-:B-----5:R-:W-:Y:S01]  /*04c0*/  FFMA R0, R24.reuse, R5, R23.reuse ;  /* 0x0000000518007223 */ /* 0x160fe20000000017 */
[----:B------:R-:W-:Y:S01]  /*04d0*/  FADD R11, R11, -R16 ;  /* 0x800000100b0b7221 */ /* 0x000fe20000000000 */
[C-C-:B------:R-:W-:Y:S01]  /*04e0*/  FFMA R4, R24.reuse, R4, R23.reuse ;  /* 0x0000000418047223 */ /* 0x140fe20000000017 */
[C-C-:B------:R-:W-:Y:S01]  /*04f0*/  FFMA R5, R24.reuse, R20, R23.reuse ;  /* 0x0000001418057223 */ /* 0x140fe20000000017 */
[----:B------:R-:W-:Y:S01]  /*0500*/  FFMA R23, R24, R6, R23 ;  /* 0x0000000618177223 */ /* 0x000fe20000000017 */
[C---:B------:R-:W-:Y:S01]  /*0510*/  FMUL R7, R14.reuse, R7 ;  /* 0x000000070e077220 */ /* 0x040fe20000400000 */
[C---:B------:R-:W-:Y:S01]  /*0520*/  FMUL R8, R14.reuse, R9 ;  /* 0x000000090e087220 */ /* 0x040fe20000400000 */
[C---:B------:R-:W-:Y:S01]  /*0530*/  FMUL R6, R14.reuse, R15 ;  /* 0x0000000f0e067220 */ /* 0x040fe20000400000 */
[----:B------:R-:W-:Y:S01]  /*0540*/  FMUL R14, R14, R11 ;  /* 0x0000000b0e0e7220 */ /* 0x000fe20000400000 */
[C-C-:B------:R-:W-:Y:S01]  /*0550*/  FFMA R9, R12.reuse, R7, R13.reuse ;  /* 0x000000070c097223 */ /* 0x140fe2000000000d */
[C-C-:B------:R-:W-:Y:S01]  /*0560*/  FFMA R8, R12.reuse, R8, R13.reuse ;  /* 0x000000080c087223 */ /* 0x140fe2000000000d */
[C-C-:B------:R-:W-:Y:S01]  /*0570*/  FFMA R10, R12.reuse, R6, R13.reuse ;  /* 0x000000060c0a7223 */ /* 0x140fe2000000000d */
[----:B------:R-:W-:Y:S01]  /*0580*/  FFMA R14, R12, R14, R13 ;  /* 0x0000000e0c0e7223 */ /* 0x000fe2000000000d */
[----:B------:R-:W-:-:S02]  /*0590*/  FSETP.GEU.AND P6, PT, R23, RZ, PT ;  /* 0x000000ff1700720b */ /* 0x000fc40003fce000 */
[----:B------:R-:W-:Y:S02]  /*05a0*/  FSETP.GEU.AND P0, PT, R5, RZ, PT ;  /* 0x000000ff0500720b */ /* 0x000fe40003f0e000 */
[----:B------:R-:W-:Y:S02]  /*05b0*/  FSETP.GEU.AND P1, PT, R4, RZ, PT ;  /* 0x000000ff0400720b */ /* 0x000fe40003f2e000 */
[----:B------:R-:W-:Y:S02]  /*05c0*/  FSETP.GEU.AND P3, PT, R14, RZ, PT ;  /* 0x000000ff0e00720b */ /* 0x000fe40003f6e000 */
[----:B------:R-:W-:Y:S02]  /*05d0*/  SEL R7, R23, RZ, P6 ;  /* 0x000000ff17077207 */ /* 0x000fe40003000000 */
[----:B------:R-:W-:Y:S02]  /*05e0*/  FSETP.GEU.AND P2, PT, R0, RZ, PT ;  /* 0x000000ff0000720b */ /* 0x000fe40003f4e000 */
[----:B------:R-:W-:-:S02]  /*05f0*/  FSETP.GEU.AND P4, PT, R10, RZ, PT ;  /* 0x000000ff0a00720b */ /* 0x000fc40003f8e000 */
[----:B------:R-:W-:Y:S02]  /*0600*/  FSETP.GEU.AND P5, PT, R9, RZ, PT ;  /* 0x000000ff0900720b */ /* 0x000fe40003fae000 */
[----:B------:R-:W-:Y:S02]  /*0610*/  FSETP.GEU.AND P6, PT, R8, RZ, PT ;  /* 0x000000ff0800720b */ /* 0x000fe40003fce000 */
[----:B------:R-:W-:Y:S01]  /*0620*/  SEL R6, R5, RZ, P0 ;  /* 0x000000ff05067207 */ /* 0x000fe20000000000 */
[----:B0-----:R-:W-:Y:S01]  /*0630*/  IMAD.WIDE R2, R18, 0x4, R2 ;  /* 0x0000000412027825 */ /* 0x001fe200078e0202 */
[----:B------:R-:W-:Y:S02]  /*0640*/  SEL R5, R4, RZ, P1 ;  /* 0x000000ff04057207 */ /* 0x000fe40000800000 */
[----:B------:R-:W-:Y:S02]  /*0650*/  SEL R15, R14, RZ, P3 ;  /* 0x000000ff0e0f7207 */ /* 0x000fe40001800000 */
[----:B------:R-:W-:-:S02]  /*0660*/  SEL R4, R0, RZ, P2 ;  /* 0x000000ff00047207 */ /* 0x000fc40001000000 */
[----:B------:R-:W-:Y:S02]  /*0670*/  SEL R14, R10, RZ, P4 ;  /* 0x000000ff0a0e7207 */ /* 0x000fe40002000000 */
[----:B------:R-:W-:Y:S02]  /*0680*/  SEL R12, R9, RZ, P5 ;  /* 0x000000ff090c7207 */ /* 0x000fe40002800000 */
[----:B------:R-:W-:Y:S01]  /*0690*/  SEL R13, R8, RZ, P6 ;  /* 0x000000ff080d7207 */ /* 0x000fe20003000000 */
[----:B------:R-:W-:Y:S04]  /*06a0*/  STG.E.128 desc[UR4][R2.64], R4 ;  /* 0x0000000402007986 */ /* 0x000fe8000c101d04 */
[----:B------:R-:W-:Y:S01]  /*06b0*/  STG.E.128 desc[UR4][R2.64+0x800], R12 ;  /* 0x0008000c02007986 */ /* 0x000fe2000c101d04 */
[----:B------:R-:W-:Y:S05]  /*06c0*/  EXIT ;  /* 0x000000000000794d */ /* 0x000fea0003800000 */
.L_x_0:
[----:B------:R-:W-:-:S00]  /*06d0*/  BRA `(.L_x_0) ;  /* 0xfffffffc00fc7947 */ /* 0x000fc0000383ffff */
[----:B------:R-:W-:-:S00]  /*06e0*/  NOP ;  /* 0x0000000000007918 */ /* 0x000fc00000000000 */
        /* <DEDUP_REMOVED lines=9> */
.L_x_1:


//--------------------- .nv.global.init           --------------------------
	.section	.nv.global.init,"aw",@progbits
.nv.global.init:
	.type		_$_str,@object
	.size		_$_str,(_$_str_$_2 - _$_str)
_$_str:
        /*0000*/ 	.byte	0x5f, 0x5f, 0x43, 0x55, 0x44, 0x41, 0x5f, 0x46, 0x54, 0x5a, 0x00
	.type		_$_str_$_2,@object
	.size		_$_str_$_2,(.L_1 - _$_str_$_2)
_$_str_$_2:
        /*000b*/ 	.byte	0x5f, 0x5f, 0x43, 0x55, 0x44, 0x41, 0x5f, 0x50, 0x52, 0x45, 0x43, 0x5f, 0x53, 0x51, 0x52, 0x54
        /*001b*/ 	.byte	0x00
.L_1:


//--------------------- .nv.constant0.triton_poi_fused__native_batch_norm_legit_no_training_relu_1 --------------------------
	.section	.nv.constant0.triton_poi_fused__native_batch_norm_legit_no_training_relu_1,"a",@progbits
	.sectionflags	@""
	.align	4
.nv.constant0.triton_poi_fused__native_batch_norm_legit_no_training_relu_1:
	.zero		580
